	.headerflags	@"EF_CUDA_TEXMODE_UNIFIED EF_CUDA_64BIT_ADDRESS EF_CUDA_ACCELERATORS EF_CUDA_SM90 EF_CUDA_VIRTUAL_SM(EF_CUDA_SM90)"
	.elftype	@"ET_EXEC"


//--------------------- .nv.info                  --------------------------
	.section	.nv.info,"",@"SHT_CUDA_INFO"
	.align	4


	//----- nvinfo : EIATTR_REGCOUNT
	.align		4
        /*0000*/ 	.byte	0x04, 0x2f
        /*0002*/ 	.short	(.L_3 - .L_2)
	.align		4
.L_2:
        /*0004*/ 	.word	index@(triton_poi_fused__native_batch_norm_legit_no_training_leaky_relu_18)
        /*0008*/ 	.word	0x00000010


	//----- nvinfo : EIATTR_MIN_STACK_SIZE
	.align		4
.L_3:
        /*000c*/ 	.byte	0x04, 0x12
        /*000e*/ 	.short	(.L_5 - .L_4)
	.align		4
.L_4:
        /*0010*/ 	.word	index@(triton_poi_fused__native_batch_norm_legit_no_training_leaky_relu_18)
        /*0014*/ 	.word	0x00000000


	//----- nvinfo : EIATTR_FRAME_SIZE
	.align		4
.L_5:
        /*0018*/ 	.byte	0x04, 0x11
        /*001a*/ 	.short	(.L_7 - .L_6)
	.align		4
.L_6:
        /*001c*/ 	.word	index@(triton_poi_fused__native_batch_norm_legit_no_training_leaky_relu_18)
        /*0020*/ 	.word	0x00000000


	//----- nvinfo : EIATTR_MIN_STACK_SIZE
	.align		4
.L_7:
        /*0024*/ 	.byte	0x04, 0x12
        /*0026*/ 	.short	(.L_9 - .L_8)
	.align		4
.L_8:
        /*0028*/ 	.word	index@(triton_poi_fused__native_batch_norm_legit_no_training_leaky_relu_18)
        /*002c*/ 	.word	0x00000000
.L_9:


//--------------------- .nv.info.triton_poi_fused__native_batch_norm_legit_no_training_leaky_relu_18 --------------------------
	.section	.nv.info.triton_poi_fused__native_batch_norm_legit_no_training_leaky_relu_18,"",@"SHT_CUDA_INFO"
	.sectionflags	@""
	.align	4


	//----- nvinfo : EIATTR_CUDA_API_VERSION
	.align		4
        /*0000*/ 	.byte	0x04, 0x37
        /*0002*/ 	.short	(.L_11 - .L_10)
.L_10:
        /*0004*/ 	.word	0x0000007c


	//----- nvinfo : EIATTR_KPARAM_INFO
	.align		4
.L_11:
        /*0008*/ 	.byte	0x04, 0x17
        /*000a*/ 	.short	(.L_13 - .L_12)
.L_12:
        /*000c*/ 	.word	0x00000000
        /*0010*/ 	.short	0x0006
        /*0012*/ 	.short	0x0030
        /*0014*/ 	.byte	0x00, 0xf0, 0x11, 0x00


	//----- nvinfo : EIATTR_KPARAM_INFO
	.align		4
.L_13:
        /*0018*/ 	.byte	0x04, 0x17
        /*001a*/ 	.short	(.L_15 - .L_14)
.L_14:
        /*001c*/ 	.word	0x00000000
        /*0020*/ 	.short	0x0005
        /*0022*/ 	.short	0x0028
        /*0024*/ 	.byte	0x00, 0xf4, 0x21, 0x00


	//----- nvinfo : EIATTR_KPARAM_INFO
	.align		4
.L_15:
        /*0028*/ 	.byte	0x04, 0x17
        /*002a*/ 	.short	(.L_17 - .L_16)
.L_16:
        /*002c*/ 	.word	0x00000000
        /*0030*/ 	.short	0x0004
        /*0032*/ 	.short	0x0020
        /*0034*/ 	.byte	0x00, 0xf4, 0x21, 0x00


	//----- nvinfo : EIATTR_KPARAM_INFO
	.align		4
.L_17:
        /*0038*/ 	.byte	0x04, 0x17
        /*003a*/ 	.short	(.L_19 - .L_18)
.L_18:
        /*003c*/ 	.word	0x00000000
        /*0040*/ 	.short	0x0003
        /*0042*/ 	.short	0x0018
        /*0044*/ 	.byte	0x00, 0xf4, 0x21, 0x00


	//----- nvinfo : EIATTR_KPARAM_INFO
	.align		4
.L_19:
        /*0048*/ 	.byte	0x04, 0x17
        /*004a*/ 	.short	(.L_21 - .L_20)
.L_20:
        /*004c*/ 	.word	0x00000000
        /*0050*/ 	.short	0x0002
        /*0052*/ 	.short	0x0010
        /*0054*/ 	.byte	0x00, 0xf4, 0x21, 0x00


	//----- nvinfo : EIATTR_KPARAM_INFO
	.align		4
.L_21:
        /*0058*/ 	.byte	0x04, 0x17
        /*005a*/ 	.short	(.L_23 - .L_22)
.L_22:
        /*005c*/ 	.word	0x00000000
        /*0060*/ 	.short	0x0001
        /*0062*/ 	.short	0x0008
        /*0064*/ 	.byte	0x00, 0xf4, 0x21, 0x00


	//----- nvinfo : EIATTR_KPARAM_INFO
	.align		4
.L_23:
        /*0068*/ 	.byte	0x04, 0x17
        /*006a*/ 	.short	(.L_25 - .L_24)
.L_24:
        /*006c*/ 	.word	0x00000000
        /*0070*/ 	.short	0x0000
        /*0072*/ 	.short	0x0000
        /*0074*/ 	.byte	0x00, 0xf4, 0x21, 0x00


	//----- nvinfo : EIATTR_SPARSE_MMA_MASK
	.align		4
.L_25:
        /*0078*/ 	.byte	0x03, 0x50
        /*007a*/ 	.short	0x0000


	//----- nvinfo : EIATTR_MAXREG_COUNT
	.align		4
        /*007c*/ 	.byte	0x03, 0x1b
        /*007e*/ 	.short	0x00ff


	//----- nvinfo : EIATTR_EXIT_INSTR_OFFSETS
	.align		4
        /*0080*/ 	.byte	0x04, 0x1c
        /*0082*/ 	.short	(.L_27 - .L_26)


	//   ....[0]....
.L_26:
        /*0084*/ 	.word	0x000003c0


	//----- nvinfo : EIATTR_REQNTID
	.align		4
.L_27:
        /*0088*/ 	.byte	0x04, 0x10
        /*008a*/ 	.short	(.L_29 - .L_28)
.L_28:
        /*008c*/ 	.word	0x00000100
        /*0090*/ 	.word	0x00000001
        /*0094*/ 	.word	0x00000001


	//----- nvinfo : EIATTR_CBANK_PARAM_SIZE
	.align		4
.L_29:
        /*0098*/ 	.byte	0x03, 0x19
        /*009a*/ 	.short	0x0034


	//----- nvinfo : EIATTR_PARAM_CBANK
	.align		4
        /*009c*/ 	.byte	0x04, 0x0a
        /*009e*/ 	.short	(.L_31 - .L_30)
	.align		4
.L_30:
        /*00a0*/ 	.word	index@(.nv.constant0.triton_poi_fused__native_batch_norm_legit_no_training_leaky_relu_18)
        /*00a4*/ 	.short	0x0210
        /*00a6*/ 	.short	0x0034


	//----- nvinfo : EIATTR_SW_WAR
	.align		4
.L_31:
        /*00a8*/ 	.byte	0x04, 0x36
        /*00aa*/ 	.short	(.L_33 - .L_32)
.L_32:
        /*00ac*/ 	.word	0x00000008
.L_33:


//--------------------- .nv.callgraph             --------------------------
	.section	.nv.callgraph,"",@"SHT_CUDA_CALLGRAPH"
	.align	4
	.sectionentsize	8
	.align		4
        /*0000*/ 	.word	0x00000000
	.align		4
        /*0004*/ 	.word	0xffffffff
	.align		4
        /*0008*/ 	.word	0x00000000
	.align		4
        /*000c*/ 	.word	0xfffffffe
	.align		4
        /*0010*/ 	.word	0x00000000
	.align		4
        /*0014*/ 	.word	0xfffffffd
	.align		4
        /*0018*/ 	.word	0x00000000
	.align		4
        /*001c*/ 	.word	0xfffffffc


//--------------------- .nv.constant4             --------------------------
	.section	.nv.constant4,"a",@progbits
	.align	8
	.align		8
.nv.constant4:
        /*0000*/ 	.dword	_$_str
	.align		8
        /*0008*/ 	.dword	_$_str_$_2


//--------------------- .text.triton_poi_fused__native_batch_norm_legit_no_training_leaky_relu_18 --------------------------
	.section	.text.triton_poi_fused__native_batch_norm_legit_no_training_leaky_relu_18,"ax",@progbits
	.align	128
        .global         triton_poi_fused__native_batch_norm_legit_no_training_leaky_relu_18
        .type           triton_poi_fused__native_batch_norm_legit_no_training_leaky_relu_18,@function
        .size           triton_poi_fused__native_batch_norm_legit_no_training_leaky_relu_18,(.L_x_1 - triton_poi_fused__native_batch_norm_legit_no_training_leaky_relu_18)
        .other          triton_poi_fused__native_batch_norm_legit_no_training_leaky_relu_18,@"STO_CUDA_ENTRY STV_DEFAULT"
triton_poi_fused__native_batch_norm_legit_no_training_leaky_relu_18:
.text.triton_poi_fused__native_batch_norm_legit_no_training_leaky_relu_18:
[----:B------:R-:W-:Y:S01]  /*0000*/  LDC R1, c[0x0][0x28] ;  /* 0x00000a00ff017b82 */ /* 0x000fe20000000800 */
[----:B------:R-:W1:Y:S07]  /*0010*/  S2R R0, SR_TID.X ;  /* 0x0000000000007919 */ /* 0x000e6e0000002100 */
[----:B------:R-:W2:Y:S01]  /*0020*/  LDC.64 R2, c[0x0][0x228] ;  /* 0x00008a00ff027b82 */ /* 0x000ea20000000a00 */
[----:B------:R-:W-:Y:S01]  /*0030*/  ULDC.64 UR4, c[0x0][0x208] ;  /* 0x0000820000047ab9 */ /* 0x000fe20000000a00 */
[----:B------:R-:W3:Y:S06]  /*0040*/  S2R R5, SR_CTAID.X ;  /* 0x0000000000057919 */ /* 0x000eec0000002500 */
[----:B------:R-:W4:Y:S08]  /*0050*/  LDC.64 R6, c[0x0][0x220] ;  /* 0x00008800ff067b82 */ /* 0x000f300000000a00 */
[----:B------:R-:W5:Y:S08]  /*0060*/  LDC.64 R8, c[0x0][0x230] ;  /* 0x00008c00ff087b82 */ /* 0x000f700000000a00 */
[----:B------:R-:W5:Y:S01]  /*0070*/  LDC.64 R10, c[0x0][0x238] ;  /* 0x00008e00ff0a7b82 */ /* 0x000f620000000a00 */
[----:B-1----:R-:W-:-:S04]  /*0080*/  SHF.L.U32 R0, R0, 0x1, RZ ;  /* 0x0000000100007819 */ /* 0x002fc800000006ff */
[----:B------:R-:W-:-:S04]  /*0090*/  LOP3.LUT R0, R0, 0x1fe, RZ, 0xc0, !PT ;  /* 0x000001fe00007812 */ /* 0x000fc800078ec0ff */
[----:B---3--:R-:W-:-:S05]  /*00a0*/  LEA R0, R5, R0, 0x9 ;  /* 0x0000000005007211 */ /* 0x008fca00078e48ff */
[----:B------:R-:W-:-:S05]  /*00b0*/  IMAD.HI R4, R0, 0x66666667, RZ ;  /* 0x6666666700047827 */ /* 0x000fca00078e02ff */
[----:B------:R-:W-:-:S04]  /*00c0*/  SHF.R.U32.HI R5, RZ, 0x1f, R4 ;  /* 0x0000001fff057819 */ /* 0x000fc80000011604 */
[----:B------:R-:W-:-:S05]  /*00d0*/  LEA.HI.SX32 R5, R4, R5, 0x18 ;  /* 0x0000000504057211 */ /* 0x000fca00078fc2ff */
[----:B------:R-:W-:Y:S02]  /*00e0*/  IMAD R13, R5, -0x280, R0 ;  /* 0xfffffd80050d7824 */ /* 0x000fe400078e0200 */
[----:B------:R-:W1:Y:S02]  /*00f0*/  LDC.64 R4, c[0x0][0x218] ;  /* 0x00008600ff047b82 */ /* 0x000e640000000a00 */
[----:B--2---:R-:W-:-:S06]  /*0100*/  IMAD.WIDE R2, R13, 0x4, R2 ;  /* 0x000000040d027825 */ /* 0x004fcc00078e0202 */
[----:B------:R-:W2:Y:S01]  /*0110*/  LDG.E.EL.64 R2, desc[UR4][R2.64] ;  /* 0x0000000402027981 */ /* 0x000ea2000c2e1b00 */
[----:B----4-:R-:W-:-:S06]  /*0120*/  IMAD.WIDE R6, R13, 0x4, R6 ;  /* 0x000000040d067825 */ /* 0x010fcc00078e0206 */
[----:B------:R-:W3:Y:S01]  /*0130*/  LDG.E.EL.64 R6, desc[UR4][R6.64] ;  /* 0x0000000406067981 */ /* 0x000ee2000c2e1b00 */
[----:B-1----:R-:W-:-:S06]  /*0140*/  IMAD.WIDE R4, R0, 0x4, R4 ;  /* 0x0000000400047825 */ /* 0x002fcc00078e0204 */
[----:B------:R-:W3:Y:S01]  /*0150*/  LDG.E.64 R4, desc[UR4][R4.64] ;  /* 0x0000000404047981 */ /* 0x000ee2000c1e1b00 */
[----:B-----5:R-:W-:-:S04]  /*0160*/  IMAD.WIDE R8, R13, 0x4, R8 ;  /* 0x000000040d087825 */ /* 0x020fc800078e0208 */
[----:B0-----:R-:W-:Y:S02]  /*0170*/  IMAD.WIDE R10, R13, 0x4, R10 ;  /* 0x000000040d0a7825 */ /* 0x001fe400078e020a */
[----:B------:R-:W4:Y:S04]  /*0180*/  LDG.E.EL.64 R8, desc[UR4][R8.64] ;  /* 0x0000000408087981 */ /* 0x000f28000c2e1b00 */
[----:B------:R-:W4:Y:S01]  /*0190*/  LDG.E.EL.64 R10, desc[UR4][R10.64] ;  /* 0x000000040a0a7981 */ /* 0x000f22000c2e1b00 */
[----:B--2---:R-:W-:Y:S01]  /*01a0*/  FADD R2, R2, 9.9999997473787516356e-06 ;  /* 0x3727c5ac02027421 */ /* 0x004fe20000000000 */
[----:B------:R-:W-:-:S03]  /*01b0*/  FADD R3, R3, 9.9999997473787516356e-06 ;  /* 0x3727c5ac03037421 */ /* 0x000fc60000000000 */
[----:B------:R-:W0:Y:S08]  /*01c0*/  MUFU.SQRT R12, R2 ;  /* 0x00000002000c7308 */ /* 0x000e300000002000 */
[----:B------:R-:W1:Y:S01]  /*01d0*/  MUFU.SQRT R13, R3 ;  /* 0x00000003000d7308 */ /* 0x000e620000002000 */
[C---:B0-----:R-:W-:Y:S02]  /*01e0*/  FSETP.GT.AND P0, PT, R12.reuse, 8.50705917302346158658e+37, PT ;  /* 0x7e8000000c00780b */ /* 0x041fe40003f04000 */
[----:B------:R-:W-:-:S02]  /*01f0*/  FSETP.GEU.AND P2, PT, R12, 1.175494350822287508e-38, PT ;  /* 0x008000000c00780b */ /* 0x000fc40003f4e000 */
[C---:B-1----:R-:W-:Y:S02]  /*0200*/  FSETP.GT.AND P1, PT, R13.reuse, 8.50705917302346158658e+37, PT ;  /* 0x7e8000000d00780b */ /* 0x042fe40003f24000 */
[----:B------:R-:W-:-:S07]  /*0210*/  FSETP.GEU.AND P3, PT, R13, 1.175494350822287508e-38, PT ;  /* 0x008000000d00780b */ /* 0x000fce0003f6e000 */
[----:B------:R-:W-:Y:S01]  /*0220*/  @P0 FMUL R12, R12, 0.25 ;  /* 0x3e8000000c0c0820 */ /* 0x000fe20000400000 */
[----:B------:R-:W-:-:S03]  /*0230*/  HFMA2.MMA R2, -RZ, RZ, 1.625, 0 ;  /* 0x3e800000ff027435 */ /* 0x000fc600000001ff */
[----:B------:R-:W-:Y:S01]  /*0240*/  @!P2 FMUL R12, R12, 16777216 ;  /* 0x4b8000000c0ca820 */ /* 0x000fe20000400000 */
[----:B------:R-:W-:-:S04]  /*0250*/  @P1 FMUL R13, R13, 0.25 ;  /* 0x3e8000000d0d1820 */ /* 0x000fc80000400000 */
[----:B------:R-:W-:Y:S01]  /*0260*/  @!P3 FMUL R13, R13, 16777216 ;  /* 0x4b8000000d0db820 */ /* 0x000fe20000400000 */
[----:B------:R-:W0:Y:S01]  /*0270*/  MUFU.RCP R12, R12 ;  /* 0x0000000c000c7308 */ /* 0x000e220000001000 */
[----:B------:R-:W-:-:S07]  /*0280*/  FSEL R3, R2, 1, P0 ;  /* 0x3f80000002037808 */ /* 0x000fce0000000000 */
[----:B------:R-:W1:Y:S01]  /*0290*/  MUFU.RCP R13, R13 ;  /* 0x0000000d000d7308 */ /* 0x000e620000001000 */
[----:B------:R-:W-:Y:S01]  /*02a0*/  FSEL R2, R2, 1, P1 ;  /* 0x3f80000002027808 */ /* 0x000fe20000800000 */
[----:B------:R-:W-:Y:S01]  /*02b0*/  @!P2 FMUL R3, R3, 16777216 ;  /* 0x4b8000000303a820 */ /* 0x000fe20000400000 */
[----:B---3--:R-:W-:-:S03]  /*02c0*/  FADD R5, R5, -R7 ;  /* 0x8000000705057221 */ /* 0x008fc60000000000 */
[----:B------:R-:W-:Y:S01]  /*02d0*/  @!P3 FMUL R2, R2, 16777216 ;  /* 0x4b8000000202b820 */ /* 0x000fe20000400000 */
[----:B------:R-:W-:Y:S01]  /*02e0*/  FADD R4, R4, -R6 ;  /* 0x8000000604047221 */ /* 0x000fe20000000000 */
[----:B0-----:R-:W-:Y:S02]  /*02f0*/  FMUL R7, R12, R3 ;  /* 0x000000030c077220 */ /* 0x001fe40000400000 */
[----:B-1----:R-:W-:Y:S02]  /*0300*/  FMUL R6, R13, R2 ;  /* 0x000000020d067220 */ /* 0x002fe40000400000 */
[----:B------:R-:W0:Y:S01]  /*0310*/  LDC.64 R2, c[0x0][0x210] ;  /* 0x00008400ff027b82 */ /* 0x000e220000000a00 */
[----:B------:R-:W-:Y:S01]  /*0320*/  FMUL R7, R4, R7 ;  /* 0x0000000704077220 */ /* 0x000fe20000400000 */
[----:B------:R-:W-:-:S03]  /*0330*/  FMUL R6, R5, R6 ;  /* 0x0000000605067220 */ /* 0x000fc60000400000 */
[----:B----4-:R-:W-:Y:S01]  /*0340*/  FFMA R8, R8, R7, R10 ;  /* 0x0000000708087223 */ /* 0x010fe2000000000a */
[----:B------:R-:W-:-:S04]  /*0350*/  FFMA R9, R9, R6, R11 ;  /* 0x0000000609097223 */ /* 0x000fc8000000000b */
[----:B------:R-:W-:Y:S02]  /*0360*/  FSETP.GT.AND P0, PT, R8, RZ, PT ;  /* 0x000000ff0800720b */ /* 0x000fe40003f04000 */
[----:B------:R-:W-:-:S11]  /*0370*/  FSETP.GT.AND P1, PT, R9, RZ, PT ;  /* 0x000000ff0900720b */ /* 0x000fd60003f24000 */
[----:B------:R-:W-:Y:S01]  /*0380*/  @!P0 FMUL R8, R8, 0.10000000149011611938 ;  /* 0x3dcccccd08088820 */ /* 0x000fe20000400000 */
[----:B0-----:R-:W-:-:S04]  /*0390*/  IMAD.WIDE R2, R0, 0x4, R2 ;  /* 0x0000000400027825 */ /* 0x001fc800078e0202 */
[----:B------:R-:W-:-:S05]  /*03a0*/  @!P1 FMUL R9, R9, 0.10000000149011611938 ;  /* 0x3dcccccd09099820 */ /* 0x000fca0000400000 */
[----:B------:R-:W-:Y:S01]  /*03b0*/  STG.E.64 desc[UR4][R2.64], R8 ;  /* 0x0000000802007986 */ /* 0x000fe2000c101b04 */
[----:B------:R-:W-:Y:S05]  /*03c0*/  EXIT ;  /* 0x000000000000794d */ /* 0x000fea0003800000 */
.L_x_0:
[----:B------:R-:W-:-:S00]  /*03d0*/  BRA `(.L_x_0) ;  /* 0xfffffffc00fc7947 */ /* 0x000fc0000383ffff */
[----:B------:R-:W-:-:S00]  /*03e0*/  NOP ;  /* 0x0000000000007918 */ /* 0x000fc00000000000 */
        /* <DEDUP_REMOVED lines=9> */
.L_x_1:


//--------------------- .nv.global.init           --------------------------
	.section	.nv.global.init,"aw",@progbits
.nv.global.init:
	.type		_$_str,@object
	.size		_$_str,(_$_str_$_2 - _$_str)
_$_str:
        /*0000*/ 	.byte	0x5f, 0x5f, 0x43, 0x55, 0x44, 0x41, 0x5f, 0x46, 0x54, 0x5a, 0x00
	.type		_$_str_$_2,@object
	.size		_$_str_$_2,(.L_1 - _$_str_$_2)
_$_str_$_2:
        /*000b*/ 	.byte	0x5f, 0x5f, 0x43, 0x55, 0x44, 0x41, 0x5f, 0x50, 0x52, 0x45, 0x43, 0x5f, 0x53, 0x51, 0x52, 0x54
        /*001b*/ 	.byte	0x00
.L_1:


//--------------------- .nv.constant0.triton_poi_fused__native_batch_norm_legit_no_training_leaky_relu_18 --------------------------
	.section	.nv.constant0.triton_poi_fused__native_batch_norm_legit_no_training_leaky_relu_18,"a",@progbits
	.sectionflags	@""
	.align	4
.nv.constant0.triton_poi_fused__native_batch_norm_legit_no_training_leaky_relu_18:
	.zero		580
